	.headerflags	@"EF_CUDA_TEXMODE_UNIFIED EF_CUDA_64BIT_ADDRESS EF_CUDA_ACCELERATORS EF_CUDA_SM90 EF_CUDA_VIRTUAL_SM(EF_CUDA_SM90)"
	.elftype	@"ET_EXEC"


//--------------------- .nv.info                  --------------------------
	.section	.nv.info,"",@"SHT_CUDA_INFO"
	.align	4


	//----- nvinfo : EIATTR_REGCOUNT
	.align		4
        /*0000*/ 	.byte	0x04, 0x2f
        /*0002*/ 	.short	(.L_1 - .L_0)
	.align		4
.L_0:
        /*0004*/ 	.word	index@(triton_poi_fused_cat_18)
        /*0008*/ 	.word	0x0000000a


	//----- nvinfo : EIATTR_MIN_STACK_SIZE
	.align		4
.L_1:
        /*000c*/ 	.byte	0x04, 0x12
        /*000e*/ 	.short	(.L_3 - .L_2)
	.align		4
.L_2:
        /*0010*/ 	.word	index@(triton_poi_fused_cat_18)
        /*0014*/ 	.word	0x00000000


	//----- nvinfo : EIATTR_FRAME_SIZE
	.align		4
.L_3:
        /*0018*/ 	.byte	0x04, 0x11
        /*001a*/ 	.short	(.L_5 - .L_4)
	.align		4
.L_4:
        /*001c*/ 	.word	index@(triton_poi_fused_cat_18)
        /*0020*/ 	.word	0x00000000


	//----- nvinfo : EIATTR_MIN_STACK_SIZE
	.align		4
.L_5:
        /*0024*/ 	.byte	0x04, 0x12
        /*0026*/ 	.short	(.L_7 - .L_6)
	.align		4
.L_6:
        /*0028*/ 	.word	index@(triton_poi_fused_cat_18)
        /*002c*/ 	.word	0x00000000
.L_7:


//--------------------- .nv.info.triton_poi_fused_cat_18 --------------------------
	.section	.nv.info.triton_poi_fused_cat_18,"",@"SHT_CUDA_INFO"
	.sectionflags	@""
	.align	4


	//----- nvinfo : EIATTR_CUDA_API_VERSION
	.align		4
        /*0000*/ 	.byte	0x04, 0x37
        /*0002*/ 	.short	(.L_9 - .L_8)
.L_8:
        /*0004*/ 	.word	0x0000007c


	//----- nvinfo : EIATTR_KPARAM_INFO
	.align		4
.L_9:
        /*0008*/ 	.byte	0x04, 0x17
        /*000a*/ 	.short	(.L_11 - .L_10)
.L_10:
        /*000c*/ 	.word	0x00000000
        /*0010*/ 	.short	0x0002
        /*0012*/ 	.short	0x0010
        /*0014*/ 	.byte	0x00, 0xf0, 0x11, 0x00


	//----- nvinfo : EIATTR_KPARAM_INFO
	.align		4
.L_11:
        /*0018*/ 	.byte	0x04, 0x17
        /*001a*/ 	.short	(.L_13 - .L_12)
.L_12:
        /*001c*/ 	.word	0x00000000
        /*0020*/ 	.short	0x0001
        /*0022*/ 	.short	0x0008
        /*0024*/ 	.byte	0x00, 0xf4, 0x21, 0x00


	//----- nvinfo : EIATTR_KPARAM_INFO
	.align		4
.L_13:
        /*0028*/ 	.byte	0x04, 0x17
        /*002a*/ 	.short	(.L_15 - .L_14)
.L_14:
        /*002c*/ 	.word	0x00000000
        /*0030*/ 	.short	0x0000
        /*0032*/ 	.short	0x0000
        /*0034*/ 	.byte	0x00, 0xf4, 0x21, 0x00


	//----- nvinfo : EIATTR_SPARSE_MMA_MASK
	.align		4
.L_15:
        /*0038*/ 	.byte	0x03, 0x50
        /*003a*/ 	.short	0x0000


	//----- nvinfo : EIATTR_MAXREG_COUNT
	.align		4
        /*003c*/ 	.byte	0x03, 0x1b
        /*003e*/ 	.short	0x00ff


	//----- nvinfo : EIATTR_EXIT_INSTR_OFFSETS
	.align		4
        /*0040*/ 	.byte	0x04, 0x1c
        /*0042*/ 	.short	(.L_17 - .L_16)


	//   ....[0]....
.L_16:
        /*0044*/ 	.word	0x000001b0


	//   ....[1]....
        /*0048*/ 	.word	0x000001d0


	//----- nvinfo : EIATTR_REQNTID
	.align		4
.L_17:
        /*004c*/ 	.byte	0x04, 0x10
        /*004e*/ 	.short	(.L_19 - .L_18)
.L_18:
        /*0050*/ 	.word	0x00000080
        /*0054*/ 	.word	0x00000001
        /*0058*/ 	.word	0x00000001


	//----- nvinfo : EIATTR_CBANK_PARAM_SIZE
	.align		4
.L_19:
        /*005c*/ 	.byte	0x03, 0x19
        /*005e*/ 	.short	0x0014


	//----- nvinfo : EIATTR_PARAM_CBANK
	.align		4
        /*0060*/ 	.byte	0x04, 0x0a
        /*0062*/ 	.short	(.L_21 - .L_20)
	.align		4
.L_20:
        /*0064*/ 	.word	index@(.nv.constant0.triton_poi_fused_cat_18)
        /*0068*/ 	.short	0x0210
        /*006a*/ 	.short	0x0014


	//----- nvinfo : EIATTR_SW_WAR
	.align		4
.L_21:
        /*006c*/ 	.byte	0x04, 0x36
        /*006e*/ 	.short	(.L_23 - .L_22)
.L_22:
        /*0070*/ 	.word	0x00000008
.L_23:


//--------------------- .nv.callgraph             --------------------------
	.section	.nv.callgraph,"",@"SHT_CUDA_CALLGRAPH"
	.align	4
	.sectionentsize	8
	.align		4
        /*0000*/ 	.word	0x00000000
	.align		4
        /*0004*/ 	.word	0xffffffff
	.align		4
        /*0008*/ 	.word	0x00000000
	.align		4
        /*000c*/ 	.word	0xfffffffe
	.align		4
        /*0010*/ 	.word	0x00000000
	.align		4
        /*0014*/ 	.word	0xfffffffd
	.align		4
        /*0018*/ 	.word	0x00000000
	.align		4
        /*001c*/ 	.word	0xfffffffc


//--------------------- .text.triton_poi_fused_cat_18 --------------------------
	.section	.text.triton_poi_fused_cat_18,"ax",@progbits
	.align	128
        .global         triton_poi_fused_cat_18
        .type           triton_poi_fused_cat_18,@function
        .size           triton_poi_fused_cat_18,(.L_x_1 - triton_poi_fused_cat_18)
        .other          triton_poi_fused_cat_18,@"STO_CUDA_ENTRY STV_DEFAULT"
triton_poi_fused_cat_18:
.text.triton_poi_fused_cat_18:
[----:B------:R-:W0:Y:S02]  /*0000*/  LDC R1, c[0x0][0x28] ;  /* 0x00000a00ff017b82 */ /* 0x000e240000000800 */
[----:B------:R-:W1:Y:S01]  /*0010*/  S2R R0, SR_TID.X ;  /* 0x0000000000007919 */ /* 0x000e620000002100 */
[----:B------:R-:W-:Y:S01]  /*0020*/  ULDC.64 UR4, c[0x0][0x208] ;  /* 0x0000820000047ab9 */ /* 0x000fe20000000a00 */
[----:B------:R-:W2:Y:S01]  /*0030*/  S2R R3, SR_CTAID.X ;  /* 0x0000000000037919 */ /* 0x000ea20000002500 */
[----:B-1----:R-:W-:-:S05]  /*0040*/  LOP3.LUT R0, R0, 0x7f, RZ, 0xc0, !PT ;  /* 0x0000007f00007812 */ /* 0x002fca00078ec0ff */
[----:B--2---:R-:W-:-:S05]  /*0050*/  IMAD R0, R3, 0x80, R0 ;  /* 0x0000008003007824 */ /* 0x004fca00078e0200 */
[----:B------:R-:W-:-:S04]  /*0060*/  SHF.R.S32.HI R3, RZ, 0x1f, R0 ;  /* 0x0000001fff037819 */ /* 0x000fc80000011400 */
[----:B------:R-:W-:Y:S02]  /*0070*/  LEA.HI R4, R3, R0, RZ, 0x2 ;  /* 0x0000000003047211 */ /* 0x000fe400078f10ff */
[----:B------:R-:W1:Y:S02]  /*0080*/  LDC.64 R2, c[0x0][0x210] ;  /* 0x00008400ff027b82 */ /* 0x000e640000000a00 */
[----:B------:R-:W-:Y:S02]  /*0090*/  SHF.R.S32.HI R5, RZ, 0x2, R4 ;  /* 0x00000002ff057819 */ /* 0x000fe40000011404 */
[----:B------:R-:W-:Y:S02]  /*00a0*/  LOP3.LUT R7, R4, 0xfffffffc, RZ, 0xc0, !PT ;  /* 0xfffffffc04077812 */ /* 0x000fe400078ec0ff */
[----:B------:R-:W-:-:S03]  /*00b0*/  LEA.HI R6, R5, R5, RZ, 0x2 ;  /* 0x0000000505067211 */ /* 0x000fc600078f10ff */
[----:B------:R-:W-:Y:S01]  /*00c0*/  IMAD.IADD R7, R0, 0x1, -R7 ;  /* 0x0000000100077824 */ /* 0x000fe200078e0a07 */
[----:B------:R-:W-:-:S04]  /*00d0*/  LOP3.LUT R6, R6, 0xfffffffc, RZ, 0xc0, !PT ;  /* 0xfffffffc06067812 */ /* 0x000fc800078ec0ff */
[----:B------:R-:W-:Y:S01]  /*00e0*/  IADD3 R6, R5, 0x2, -R6 ;  /* 0x0000000205067810 */ /* 0x000fe20007ffe806 */
[----:B------:R-:W-:-:S03]  /*00f0*/  VIADD R5, R0, 0x8 ;  /* 0x0000000800057836 */ /* 0x000fc60000000000 */
[----:B------:R-:W-:Y:S01]  /*0100*/  ISETP.GE.U32.AND P0, PT, R6, 0x4, PT ;  /* 0x000000040600780c */ /* 0x000fe20003f06070 */
[----:B------:R-:W-:-:S03]  /*0110*/  IMAD.MOV.U32 R6, RZ, RZ, RZ ;  /* 0x000000ffff067224 */ /* 0x000fc600078e00ff */
[----:B------:R-:W-:Y:S01]  /*0120*/  ISETP.GT.AND P0, PT, R7, -0x1, !P0 ;  /* 0xffffffff0700780c */ /* 0x000fe20004704270 */
[----:B-1----:R-:W-:-:S03]  /*0130*/  IMAD.WIDE R2, R5, 0x4, R2 ;  /* 0x0000000405027825 */ /* 0x002fc600078e0202 */
[----:B------:R-:W-:Y:S01]  /*0140*/  ISETP.LT.AND P0, PT, R0, 0x100, P0 ;  /* 0x000001000000780c */ /* 0x000fe20000701270 */
[----:B------:R-:W1:-:S12]  /*0150*/  LDC.64 R4, c[0x0][0x218] ;  /* 0x00008600ff047b82 */ /* 0x000e580000000a00 */
[----:B------:R-:W2:Y:S01]  /*0160*/  @P0 LDG.E R6, desc[UR4][R2.64] ;  /* 0x0000000402060981 */ /* 0x000ea2000c1e1900 */
[C---:B------:R-:W-:Y:S01]  /*0170*/  ISETP.GE.AND P1, PT, R0.reuse, 0x100, PT ;  /* 0x000001000000780c */ /* 0x040fe20003f26270 */
[----:B------:R-:W-:-:S04]  /*0180*/  IMAD R7, R0, 0x19, RZ ;  /* 0x0000001900077824 */ /* 0x000fc800078e02ff */
[----:B-1----:R-:W-:Y:S01]  /*0190*/  IMAD.WIDE R4, R7, 0x4, R4 ;  /* 0x0000000407047825 */ /* 0x002fe200078e0204 */
[----:B--2---:R-:W-:-:S07]  /*01a0*/  SEL R7, R6, 0xc61c4000, P0 ;  /* 0xc61c400006077807 */ /* 0x004fce0000000000 */
[----:B------:R-:W-:Y:S05]  /*01b0*/  @P1 EXIT ;  /* 0x000000000000194d */ /* 0x000fea0003800000 */
[----:B------:R-:W-:Y:S01]  /*01c0*/  STG.E desc[UR4][R4.64], R7 ;  /* 0x0000000704007986 */ /* 0x000fe2000c101904 */
[----:B------:R-:W-:Y:S05]  /*01d0*/  EXIT ;  /* 0x000000000000794d */ /* 0x000fea0003800000 */
.L_x_0:
[----:B------:R-:W-:-:S00]  /*01e0*/  BRA `(.L_x_0) ;  /* 0xfffffffc00fc7947 */ /* 0x000fc0000383ffff */
[----:B------:R-:W-:-:S00]  /*01f0*/  NOP ;  /* 0x0000000000007918 */ /* 0x000fc00000000000 */
        /* <DEDUP_REMOVED lines=8> */
.L_x_1:


//--------------------- .nv.constant0.triton_poi_fused_cat_18 --------------------------
	.section	.nv.constant0.triton_poi_fused_cat_18,"a",@progbits
	.sectionflags	@""
	.align	4
.nv.constant0.triton_poi_fused_cat_18:
	.zero		548
